	.headerflags	@"EF_CUDA_TEXMODE_UNIFIED EF_CUDA_64BIT_ADDRESS EF_CUDA_ACCELERATORS EF_CUDA_SM90 EF_CUDA_VIRTUAL_SM(EF_CUDA_SM90)"
	.elftype	@"ET_EXEC"


//--------------------- .nv.info                  --------------------------
	.section	.nv.info,"",@"SHT_CUDA_INFO"
	.align	4


	//----- nvinfo : EIATTR_REGCOUNT
	.align		4
        /*0000*/ 	.byte	0x04, 0x2f
        /*0002*/ 	.short	(.L_1 - .L_0)
	.align		4
.L_0:
        /*0004*/ 	.word	index@(triton_poi_fused_convolution_relu_16)
        /*0008*/ 	.word	0x0000000c


	//----- nvinfo : EIATTR_MIN_STACK_SIZE
	.align		4
.L_1:
        /*000c*/ 	.byte	0x04, 0x12
        /*000e*/ 	.short	(.L_3 - .L_2)
	.align		4
.L_2:
        /*0010*/ 	.word	index@(triton_poi_fused_convolution_relu_16)
        /*0014*/ 	.word	0x00000000


	//----- nvinfo : EIATTR_FRAME_SIZE
	.align		4
.L_3:
        /*0018*/ 	.byte	0x04, 0x11
        /*001a*/ 	.short	(.L_5 - .L_4)
	.align		4
.L_4:
        /*001c*/ 	.word	index@(triton_poi_fused_convolution_relu_16)
        /*0020*/ 	.word	0x00000000


	//----- nvinfo : EIATTR_MIN_STACK_SIZE
	.align		4
.L_5:
        /*0024*/ 	.byte	0x04, 0x12
        /*0026*/ 	.short	(.L_7 - .L_6)
	.align		4
.L_6:
        /*0028*/ 	.word	index@(triton_poi_fused_convolution_relu_16)
        /*002c*/ 	.word	0x00000000
.L_7:


//--------------------- .nv.info.triton_poi_fused_convolution_relu_16 --------------------------
	.section	.nv.info.triton_poi_fused_convolution_relu_16,"",@"SHT_CUDA_INFO"
	.sectionflags	@""
	.align	4


	//----- nvinfo : EIATTR_CUDA_API_VERSION
	.align		4
        /*0000*/ 	.byte	0x04, 0x37
        /*0002*/ 	.short	(.L_9 - .L_8)
.L_8:
        /*0004*/ 	.word	0x0000007c


	//----- nvinfo : EIATTR_KPARAM_INFO
	.align		4
.L_9:
        /*0008*/ 	.byte	0x04, 0x17
        /*000a*/ 	.short	(.L_11 - .L_10)
.L_10:
        /*000c*/ 	.word	0x00000000
        /*0010*/ 	.short	0x0002
        /*0012*/ 	.short	0x0010
        /*0014*/ 	.byte	0x00, 0xf0, 0x11, 0x00


	//----- nvinfo : EIATTR_KPARAM_INFO
	.align		4
.L_11:
        /*0018*/ 	.byte	0x04, 0x17
        /*001a*/ 	.short	(.L_13 - .L_12)
.L_12:
        /*001c*/ 	.word	0x00000000
        /*0020*/ 	.short	0x0001
        /*0022*/ 	.short	0x0008
        /*0024*/ 	.byte	0x00, 0xf4, 0x21, 0x00


	//----- nvinfo : EIATTR_KPARAM_INFO
	.align		4
.L_13:
        /*0028*/ 	.byte	0x04, 0x17
        /*002a*/ 	.short	(.L_15 - .L_14)
.L_14:
        /*002c*/ 	.word	0x00000000
        /*0030*/ 	.short	0x0000
        /*0032*/ 	.short	0x0000
        /*0034*/ 	.byte	0x00, 0xf4, 0x21, 0x00


	//----- nvinfo : EIATTR_SPARSE_MMA_MASK
	.align		4
.L_15:
        /*0038*/ 	.byte	0x03, 0x50
        /*003a*/ 	.short	0x0000


	//----- nvinfo : EIATTR_MAXREG_COUNT
	.align		4
        /*003c*/ 	.byte	0x03, 0x1b
        /*003e*/ 	.short	0x00ff


	//----- nvinfo : EIATTR_EXIT_INSTR_OFFSETS
	.align		4
        /*0040*/ 	.byte	0x04, 0x1c
        /*0042*/ 	.short	(.L_17 - .L_16)


	//   ....[0]....
.L_16:
        /*0044*/ 	.word	0x000001c0


	//----- nvinfo : EIATTR_REQNTID
	.align		4
.L_17:
        /*0048*/ 	.byte	0x04, 0x10
        /*004a*/ 	.short	(.L_19 - .L_18)
.L_18:
        /*004c*/ 	.word	0x00000080
        /*0050*/ 	.word	0x00000001
        /*0054*/ 	.word	0x00000001


	//----- nvinfo : EIATTR_CBANK_PARAM_SIZE
	.align		4
.L_19:
        /*0058*/ 	.byte	0x03, 0x19
        /*005a*/ 	.short	0x0014


	//----- nvinfo : EIATTR_PARAM_CBANK
	.align		4
        /*005c*/ 	.byte	0x04, 0x0a
        /*005e*/ 	.short	(.L_21 - .L_20)
	.align		4
.L_20:
        /*0060*/ 	.word	index@(.nv.constant0.triton_poi_fused_convolution_relu_16)
        /*0064*/ 	.short	0x0210
        /*0066*/ 	.short	0x0014


	//----- nvinfo : EIATTR_SW_WAR
	.align		4
.L_21:
        /*0068*/ 	.byte	0x04, 0x36
        /*006a*/ 	.short	(.L_23 - .L_22)
.L_22:
        /*006c*/ 	.word	0x00000008
.L_23:


//--------------------- .nv.callgraph             --------------------------
	.section	.nv.callgraph,"",@"SHT_CUDA_CALLGRAPH"
	.align	4
	.sectionentsize	8
	.align		4
        /*0000*/ 	.word	0x00000000
	.align		4
        /*0004*/ 	.word	0xffffffff
	.align		4
        /*0008*/ 	.word	0x00000000
	.align		4
        /*000c*/ 	.word	0xfffffffe
	.align		4
        /*0010*/ 	.word	0x00000000
	.align		4
        /*0014*/ 	.word	0xfffffffd
	.align		4
        /*0018*/ 	.word	0x00000000
	.align		4
        /*001c*/ 	.word	0xfffffffc


//--------------------- .text.triton_poi_fused_convolution_relu_16 --------------------------
	.section	.text.triton_poi_fused_convolution_relu_16,"ax",@progbits
	.align	128
        .global         triton_poi_fused_convolution_relu_16
        .type           triton_poi_fused_convolution_relu_16,@function
        .size           triton_poi_fused_convolution_relu_16,(.L_x_1 - triton_poi_fused_convolution_relu_16)
        .other          triton_poi_fused_convolution_relu_16,@"STO_CUDA_ENTRY STV_DEFAULT"
triton_poi_fused_convolution_relu_16:
.text.triton_poi_fused_convolution_relu_16:
[----:B------:R-:W-:Y:S01]  /*0000*/  LDC R1, c[0x0][0x28] ;  /* 0x00000a00ff017b82 */ /* 0x000fe20000000800 */
[----:B------:R-:W1:Y:S07]  /*0010*/  S2R R0, SR_TID.X ;  /* 0x0000000000007919 */ /* 0x000e6e0000002100 */
[----:B------:R-:W2:Y:S01]  /*0020*/  LDC.64 R4, c[0x0][0x218] ;  /* 0x00008600ff047b82 */ /* 0x000ea20000000a00 */
[----:B------:R-:W-:Y:S01]  /*0030*/  ULDC.64 UR4, c[0x0][0x208] ;  /* 0x0000820000047ab9 */ /* 0x000fe20000000a00 */
[----:B------:R-:W3:Y:S06]  /*0040*/  S2R R7, SR_CTAID.X ;  /* 0x0000000000077919 */ /* 0x000eec0000002500 */
[----:B------:R-:W4:Y:S01]  /*0050*/  LDC.64 R2, c[0x0][0x210] ;  /* 0x00008400ff027b82 */ /* 0x000f220000000a00 */
[----:B-1----:R-:W-:Y:S01]  /*0060*/  IMAD.SHL.U32 R0, R0, 0x2, RZ ;  /* 0x0000000200007824 */ /* 0x002fe200078e00ff */
[----:B---3--:R-:W-:-:S04]  /*0070*/  SHF.R.S32.HI R6, RZ, 0x17, R7 ;  /* 0x00000017ff067819 */ /* 0x008fc80000011407 */
[----:B------:R-:W-:Y:S02]  /*0080*/  LOP3.LUT R0, R0, 0xfe, RZ, 0xc0, !PT ;  /* 0x000000fe00007812 */ /* 0x000fe400078ec0ff */
[----:B------:R-:W-:-:S03]  /*0090*/  SGXT R6, R6, 0x1 ;  /* 0x000000010606781a */ /* 0x000fc60000000200 */
[----:B------:R-:W-:-:S04]  /*00a0*/  IMAD R7, R7, 0x100, R0 ;  /* 0x0000010007077824 */ /* 0x000fc800078e0200 */
[----:B----4-:R-:W-:Y:S01]  /*00b0*/  IMAD.WIDE R2, R7, 0x4, R2 ;  /* 0x0000000407027825 */ /* 0x010fe200078e0202 */
[----:B------:R-:W-:-:S04]  /*00c0*/  LEA.HI R6, R6, R7, RZ, 0x6 ;  /* 0x0000000706067211 */ /* 0x000fc800078f30ff */
[--C-:B------:R-:W-:Y:S02]  /*00d0*/  SHF.R.S32.HI R0, RZ, 0x6, R6.reuse ;  /* 0x00000006ff007819 */ /* 0x100fe40000011406 */
[----:B------:R-:W-:Y:S02]  /*00e0*/  SHF.R.S32.HI R9, RZ, 0x1f, R6 ;  /* 0x0000001fff097819 */ /* 0x000fe40000011406 */
[----:B------:R-:W3:Y:S02]  /*00f0*/  LDG.E.64 R6, desc[UR4][R2.64] ;  /* 0x0000000402067981 */ /* 0x000ee4000c1e1b00 */
[----:B------:R-:W-:-:S04]  /*0100*/  LEA.HI R9, R9, R0, RZ, 0x8 ;  /* 0x0000000009097211 */ /* 0x000fc800078f40ff */
[----:B------:R-:W-:-:S05]  /*0110*/  LOP3.LUT R9, R9, 0xffffff00, RZ, 0xc0, !PT ;  /* 0xffffff0009097812 */ /* 0x000fca00078ec0ff */
[----:B------:R-:W-:-:S04]  /*0120*/  IMAD.IADD R9, R0, 0x1, -R9 ;  /* 0x0000000100097824 */ /* 0x000fc800078e0a09 */
[----:B--2---:R-:W-:-:S06]  /*0130*/  IMAD.WIDE R4, R9, 0x4, R4 ;  /* 0x0000000409047825 */ /* 0x004fcc00078e0204 */
[----:B------:R-:W3:Y:S02]  /*0140*/  LDG.E.EL R4, desc[UR4][R4.64] ;  /* 0x0000000404047981 */ /* 0x000ee4000c2e1900 */
[CC--:B---3--:R-:W-:Y:S01]  /*0150*/  FSETP.GEU.AND P0, PT, R6.reuse, -R4.reuse, PT ;  /* 0x800000040600720b */ /* 0x0c8fe20003f0e000 */
[--C-:B------:R-:W-:Y:S01]  /*0160*/  FADD R6, R6, R4.reuse ;  /* 0x0000000406067221 */ /* 0x100fe20000000000 */
[C---:B------:R-:W-:Y:S01]  /*0170*/  FADD R0, R7.reuse, R4 ;  /* 0x0000000407007221 */ /* 0x040fe20000000000 */
[----:B------:R-:W-:-:S03]  /*0180*/  FSETP.GEU.AND P1, PT, R7, -R4, PT ;  /* 0x800000040700720b */ /* 0x000fc60003f2e000 */
[----:B------:R-:W-:Y:S02]  /*0190*/  FSEL R6, R6, RZ, P0 ;  /* 0x000000ff06067208 */ /* 0x000fe40000000000 */
[----:B------:R-:W-:-:S05]  /*01a0*/  FSEL R7, R0, RZ, P1 ;  /* 0x000000ff00077208 */ /* 0x000fca0000800000 */
[----:B------:R-:W-:Y:S01]  /*01b0*/  STG.E.64 desc[UR4][R2.64], R6 ;  /* 0x0000000602007986 */ /* 0x000fe2000c101b04 */
[----:B------:R-:W-:Y:S05]  /*01c0*/  EXIT ;  /* 0x000000000000794d */ /* 0x000fea0003800000 */
.L_x_0:
[----:B------:R-:W-:-:S00]  /*01d0*/  BRA `(.L_x_0) ;  /* 0xfffffffc00fc7947 */ /* 0x000fc0000383ffff */
[----:B------:R-:W-:-:S00]  /*01e0*/  NOP ;  /* 0x0000000000007918 */ /* 0x000fc00000000000 */
        /* <DEDUP_REMOVED lines=9> */
.L_x_1:


//--------------------- .nv.constant0.triton_poi_fused_convolution_relu_16 --------------------------
	.section	.nv.constant0.triton_poi_fused_convolution_relu_16,"a",@progbits
	.sectionflags	@""
	.align	4
.nv.constant0.triton_poi_fused_convolution_relu_16:
	.zero		548
